	.headerflags	@"EF_CUDA_TEXMODE_UNIFIED EF_CUDA_64BIT_ADDRESS EF_CUDA_ACCELERATORS EF_CUDA_SM90 EF_CUDA_VIRTUAL_SM(EF_CUDA_SM90)"
	.elftype	@"ET_EXEC"


//--------------------- .nv.info                  --------------------------
	.section	.nv.info,"",@"SHT_CUDA_INFO"
	.align	4


	//----- nvinfo : EIATTR_REGCOUNT
	.align		4
        /*0000*/ 	.byte	0x04, 0x2f
        /*0002*/ 	.short	(.L_1 - .L_0)
	.align		4
.L_0:
        /*0004*/ 	.word	index@(triton_poi_fused_clone_5)
        /*0008*/ 	.word	0x00000016


	//----- nvinfo : EIATTR_MIN_STACK_SIZE
	.align		4
.L_1:
        /*000c*/ 	.byte	0x04, 0x12
        /*000e*/ 	.short	(.L_3 - .L_2)
	.align		4
.L_2:
        /*0010*/ 	.word	index@(triton_poi_fused_clone_5)
        /*0014*/ 	.word	0x00000000


	//----- nvinfo : EIATTR_FRAME_SIZE
	.align		4
.L_3:
        /*0018*/ 	.byte	0x04, 0x11
        /*001a*/ 	.short	(.L_5 - .L_4)
	.align		4
.L_4:
        /*001c*/ 	.word	index@(triton_poi_fused_clone_5)
        /*0020*/ 	.word	0x00000000


	//----- nvinfo : EIATTR_MIN_STACK_SIZE
	.align		4
.L_5:
        /*0024*/ 	.byte	0x04, 0x12
        /*0026*/ 	.short	(.L_7 - .L_6)
	.align		4
.L_6:
        /*0028*/ 	.word	index@(triton_poi_fused_clone_5)
        /*002c*/ 	.word	0x00000000
.L_7:


//--------------------- .nv.info.triton_poi_fused_clone_5 --------------------------
	.section	.nv.info.triton_poi_fused_clone_5,"",@"SHT_CUDA_INFO"
	.sectionflags	@""
	.align	4


	//----- nvinfo : EIATTR_CUDA_API_VERSION
	.align		4
        /*0000*/ 	.byte	0x04, 0x37
        /*0002*/ 	.short	(.L_9 - .L_8)
.L_8:
        /*0004*/ 	.word	0x0000007c


	//----- nvinfo : EIATTR_KPARAM_INFO
	.align		4
.L_9:
        /*0008*/ 	.byte	0x04, 0x17
        /*000a*/ 	.short	(.L_11 - .L_10)
.L_10:
        /*000c*/ 	.word	0x00000000
        /*0010*/ 	.short	0x0004
        /*0012*/ 	.short	0x001c
        /*0014*/ 	.byte	0x00, 0xf0, 0x11, 0x00


	//----- nvinfo : EIATTR_KPARAM_INFO
	.align		4
.L_11:
        /*0018*/ 	.byte	0x04, 0x17
        /*001a*/ 	.short	(.L_13 - .L_12)
.L_12:
        /*001c*/ 	.word	0x00000000
        /*0020*/ 	.short	0x0003
        /*0022*/ 	.short	0x0018
        /*0024*/ 	.byte	0x00, 0xf0, 0x11, 0x00


	//----- nvinfo : EIATTR_KPARAM_INFO
	.align		4
.L_13:
        /*0028*/ 	.byte	0x04, 0x17
        /*002a*/ 	.short	(.L_15 - .L_14)
.L_14:
        /*002c*/ 	.word	0x00000000
        /*0030*/ 	.short	0x0002
        /*0032*/ 	.short	0x0010
        /*0034*/ 	.byte	0x00, 0xf4, 0x21, 0x00


	//----- nvinfo : EIATTR_KPARAM_INFO
	.align		4
.L_15:
        /*0038*/ 	.byte	0x04, 0x17
        /*003a*/ 	.short	(.L_17 - .L_16)
.L_16:
        /*003c*/ 	.word	0x00000000
        /*0040*/ 	.short	0x0001
        /*0042*/ 	.short	0x0008
        /*0044*/ 	.byte	0x00, 0xf4, 0x21, 0x00


	//----- nvinfo : EIATTR_KPARAM_INFO
	.align		4
.L_17:
        /*0048*/ 	.byte	0x04, 0x17
        /*004a*/ 	.short	(.L_19 - .L_18)
.L_18:
        /*004c*/ 	.word	0x00000000
        /*0050*/ 	.short	0x0000
        /*0052*/ 	.short	0x0000
        /*0054*/ 	.byte	0x00, 0xf4, 0x21, 0x00


	//----- nvinfo : EIATTR_SPARSE_MMA_MASK
	.align		4
.L_19:
        /*0058*/ 	.byte	0x03, 0x50
        /*005a*/ 	.short	0x0000


	//----- nvinfo : EIATTR_MAXREG_COUNT
	.align		4
        /*005c*/ 	.byte	0x03, 0x1b
        /*005e*/ 	.short	0x00ff


	//----- nvinfo : EIATTR_EXIT_INSTR_OFFSETS
	.align		4
        /*0060*/ 	.byte	0x04, 0x1c
        /*0062*/ 	.short	(.L_21 - .L_20)


	//   ....[0]....
.L_20:
        /*0064*/ 	.word	0x00000410


	//   ....[1]....
        /*0068*/ 	.word	0x000004a0


	//----- nvinfo : EIATTR_REQNTID
	.align		4
.L_21:
        /*006c*/ 	.byte	0x04, 0x10
        /*006e*/ 	.short	(.L_23 - .L_22)
.L_22:
        /*0070*/ 	.word	0x00000080
        /*0074*/ 	.word	0x00000001
        /*0078*/ 	.word	0x00000001


	//----- nvinfo : EIATTR_CBANK_PARAM_SIZE
	.align		4
.L_23:
        /*007c*/ 	.byte	0x03, 0x19
        /*007e*/ 	.short	0x0020


	//----- nvinfo : EIATTR_PARAM_CBANK
	.align		4
        /*0080*/ 	.byte	0x04, 0x0a
        /*0082*/ 	.short	(.L_25 - .L_24)
	.align		4
.L_24:
        /*0084*/ 	.word	index@(.nv.constant0.triton_poi_fused_clone_5)
        /*0088*/ 	.short	0x0210
        /*008a*/ 	.short	0x0020


	//----- nvinfo : EIATTR_SW_WAR
	.align		4
.L_25:
        /*008c*/ 	.byte	0x04, 0x36
        /*008e*/ 	.short	(.L_27 - .L_26)
.L_26:
        /*0090*/ 	.word	0x00000008
.L_27:


//--------------------- .nv.callgraph             --------------------------
	.section	.nv.callgraph,"",@"SHT_CUDA_CALLGRAPH"
	.align	4
	.sectionentsize	8
	.align		4
        /*0000*/ 	.word	0x00000000
	.align		4
        /*0004*/ 	.word	0xffffffff
	.align		4
        /*0008*/ 	.word	0x00000000
	.align		4
        /*000c*/ 	.word	0xfffffffe
	.align		4
        /*0010*/ 	.word	0x00000000
	.align		4
        /*0014*/ 	.word	0xfffffffd
	.align		4
        /*0018*/ 	.word	0x00000000
	.align		4
        /*001c*/ 	.word	0xfffffffc


//--------------------- .text.triton_poi_fused_clone_5 --------------------------
	.section	.text.triton_poi_fused_clone_5,"ax",@progbits
	.sectionflags	@"SHF_BARRIERS=1"
	.align	128
        .global         triton_poi_fused_clone_5
        .type           triton_poi_fused_clone_5,@function
        .size           triton_poi_fused_clone_5,(.L_x_1 - triton_poi_fused_clone_5)
        .other          triton_poi_fused_clone_5,@"STO_CUDA_ENTRY STV_DEFAULT"
triton_poi_fused_clone_5:
.text.triton_poi_fused_clone_5:
[----:B------:R-:W0:Y:S02]  /*0000*/  LDC R1, c[0x0][0x28] ;  /* 0x00000a00ff017b82 */ /* 0x000e240000000800 */
[----:B------:R-:W1:Y:S01]  /*0010*/  S2R R13, SR_CTAID.Y ;  /* 0x00000000000d7919 */ /* 0x000e620000002600 */
[----:B------:R-:W2:Y:S01]  /*0020*/  LDC.64 R4, c[0x0][0x210] ;  /* 0x00008400ff047b82 */ /* 0x000ea20000000a00 */
[----:B------:R-:W-:Y:S01]  /*0030*/  IMAD.MOV.U32 R8, RZ, RZ, 0xc ;  /* 0x0000000cff087424 */ /* 0x000fe200078e00ff */
[----:B------:R-:W-:Y:S01]  /*0040*/  CS2R R10, SRZ ;  /* 0x00000000000a7805 */ /* 0x000fe2000001ff00 */
[----:B------:R-:W3:Y:S01]  /*0050*/  S2R R0, SR_TID.X ;  /* 0x0000000000007919 */ /* 0x000ee20000002100 */
[----:B------:R-:W-:Y:S01]  /*0060*/  ULDC.64 UR6, c[0x0][0x208] ;  /* 0x0000820000067ab9 */ /* 0x000fe20000000a00 */
[----:B------:R-:W4:Y:S01]  /*0070*/  S2R R15, SR_CTAID.X ;  /* 0x00000000000f7919 */ /* 0x000f220000002500 */
[----:B-1----:R-:W-:Y:S02]  /*0080*/  IMAD.SHL.U32 R13, R13, 0x10, RZ ;  /* 0x000000100d0d7824 */ /* 0x002fe400078e00ff */
[----:B---3--:R-:W-:Y:S01]  /*0090*/  IMAD.SHL.U32 R12, R0, 0x4, RZ ;  /* 0x00000004000c7824 */ /* 0x008fe200078e00ff */
[----:B------:R-:W-:Y:S01]  /*00a0*/  SHF.R.U32.HI R14, RZ, 0x2, R0 ;  /* 0x00000002ff0e7819 */ /* 0x000fe20000011600 */
[----:B----4-:R-:W-:-:S03]  /*00b0*/  IMAD.SHL.U32 R15, R15, 0x20, RZ ;  /* 0x000000200f0f7824 */ /* 0x010fc600078e00ff */
[----:B------:R-:W-:Y:S02]  /*00c0*/  LOP3.LUT R9, R13, 0xc, R12, 0xf8, !PT ;  /* 0x0000000c0d097812 */ /* 0x000fe400078ef80c */
[----:B------:R-:W-:Y:S02]  /*00d0*/  SGXT.U32 R14, R14, 0x5 ;  /* 0x000000050e0e781a */ /* 0x000fe40000000000 */
[----:B------:R-:W-:Y:S02]  /*00e0*/  ISETP.GE.AND P1, PT, R9, 0x10, PT ;  /* 0x000000100900780c */ /* 0x000fe40003f26270 */
[----:B------:R-:W-:Y:S02]  /*00f0*/  LOP3.LUT R6, R15, R14, RZ, 0xfc, !PT ;  /* 0x0000000e0f067212 */ /* 0x000fe400078efcff */
[----:B------:R-:W-:Y:S02]  /*0100*/  SHF.R.U32.HI R7, RZ, 0x2, R9 ;  /* 0x00000002ff077819 */ /* 0x000fe40000011609 */
[----:B------:R-:W-:-:S03]  /*0110*/  ISETP.GE.AND P0, PT, R6, 0x40, PT ;  /* 0x000000400600780c */ /* 0x000fc60003f06270 */
[----:B------:R-:W-:Y:S01]  /*0120*/  IMAD R7, R7, 0x40, R6 ;  /* 0x0000004007077824 */ /* 0x000fe200078e0206 */
[----:B------:R-:W-:-:S03]  /*0130*/  ISETP.LT.AND P0, PT, R9, 0x10, !P0 ;  /* 0x000000100900780c */ /* 0x000fc60004701270 */
[----:B------:R-:W1:Y:S01]  /*0140*/  @!P1 LDC.64 R2, c[0x0][0x218] ;  /* 0x00008600ff029b82 */ /* 0x000e620000000a00 */
[----:B------:R-:W-:Y:S01]  /*0150*/  IMAD R17, R7, R8, 0x8 ;  /* 0x0000000807117424 */ /* 0x000fe200078e0208 */
[----:B------:R-:W-:Y:S02]  /*0160*/  CS2R R8, SRZ ;  /* 0x0000000000087805 */ /* 0x000fe4000001ff00 */
[----:B------:R-:W-:Y:S01]  /*0170*/  CS2R R6, SRZ ;  /* 0x0000000000067805 */ /* 0x000fe2000001ff00 */
[----:B--2---:R-:W-:Y:S01]  /*0180*/  IMAD.WIDE R16, R17, 0x4, R4 ;  /* 0x0000000411107825 */ /* 0x004fe200078e0204 */
[----:B------:R-:W-:-:S04]  /*0190*/  CS2R R4, SRZ ;  /* 0x0000000000047805 */ /* 0x000fc8000001ff00 */
[----:B------:R-:W2:Y:S04]  /*01a0*/  @P0 LDG.E.EL.128 R8, desc[UR6][R16.64] ;  /* 0x0000000610080981 */ /* 0x000ea8000c2e1d00 */
[----:B-1----:R1:W2:Y:S01]  /*01b0*/  @!P1 LDG.E.EL.128 R4, desc[UR6][R2.64+0x20] ;  /* 0x0000200602049981 */ /* 0x0022a2000c2e1d00 */
[----:B------:R-:W3:Y:S01]  /*01c0*/  S2UR UR5, SR_CgaCtaId ;  /* 0x00000000000579c3 */ /* 0x000ee20000008800 */
[----:B------:R-:W-:Y:S01]  /*01d0*/  IMAD.SHL.U32 R19, R0, 0x80, RZ ;  /* 0x0000008000137824 */ /* 0x000fe200078e00ff */
[----:B------:R-:W-:-:S04]  /*01e0*/  UMOV UR4, 0x400 ;  /* 0x0000040000047882 */ /* 0x000fc80000000000 */
[----:B------:R-:W-:Y:S02]  /*01f0*/  LOP3.LUT R19, R19, 0x180, RZ, 0xc0, !PT ;  /* 0x0000018013137812 */ /* 0x000fe400078ec0ff */
[----:B------:R-:W-:Y:S02]  /*0200*/  LOP3.LUT R12, R15, 0x1c, R12, 0xf8, !PT ;  /* 0x0000001c0f0c7812 */ /* 0x000fe400078ef80c */
[C---:B-1----:R-:W-:Y:S02]  /*0210*/  LOP3.LUT R2, R19.reuse, 0x20, RZ, 0xfc, !PT ;  /* 0x0000002013027812 */ /* 0x042fe400078efcff */
[C---:B------:R-:W-:Y:S02]  /*0220*/  LOP3.LUT R15, R19.reuse, 0x40, RZ, 0xfc, !PT ;  /* 0x00000040130f7812 */ /* 0x040fe400078efcff */
[C---:B------:R-:W-:Y:S02]  /*0230*/  LOP3.LUT R14, R19.reuse, R14, RZ, 0xfc, !PT ;  /* 0x0000000e130e7212 */ /* 0x040fe400078efcff */
[----:B------:R-:W-:Y:S01]  /*0240*/  LOP3.LUT R16, R19, 0x60, RZ, 0xfc, !PT ;  /* 0x0000006013107812 */ /* 0x000fe200078efcff */
[----:B---3--:R-:W-:-:S06]  /*0250*/  UPRMT UR4, UR5, 0x654, UR4 ;  /* 0x0000065405047896 */ /* 0x008fcc0008000004 */
[----:B------:R-:W-:Y:S02]  /*0260*/  LEA.HI R19, R19, UR4, RZ, 0x1d ;  /* 0x0000000413137c11 */ /* 0x000fe4000f8fe8ff */
[----:B------:R-:W-:Y:S02]  /*0270*/  LEA.HI R3, R2, UR4, RZ, 0x1d ;  /* 0x0000000402037c11 */ /* 0x000fe4000f8fe8ff */
[----:B------:R-:W-:Y:S02]  /*0280*/  LEA.HI R15, R15, UR4, RZ, 0x1d ;  /* 0x000000040f0f7c11 */ /* 0x000fe4000f8fe8ff */
[----:B------:R-:W-:Y:S01]  /*0290*/  LEA.HI R17, R16, UR4, RZ, 0x1d ;  /* 0x0000000410117c11 */ /* 0x000fe2000f8fe8ff */
[C---:B------:R-:W-:Y:S02]  /*02a0*/  IMAD R19, R14.reuse, 0x4, R19 ;  /* 0x000000040e137824 */ /* 0x040fe400078e0213 */
[C---:B------:R-:W-:Y:S02]  /*02b0*/  IMAD R2, R14.reuse, 0x4, R3 ;  /* 0x000000040e027824 */ /* 0x040fe400078e0203 */
[----:B------:R-:W-:-:S02]  /*02c0*/  IMAD R15, R14, 0x4, R15 ;  /* 0x000000040e0f7824 */ /* 0x000fc400078e020f */
[----:B------:R-:W-:Y:S01]  /*02d0*/  IMAD R14, R14, 0x4, R17 ;  /* 0x000000040e0e7824 */ /* 0x000fe200078e0211 */
[----:B------:R-:W-:-:S04]  /*02e0*/  SHF.R.U32.HI R18, RZ, 0x3, R0 ;  /* 0x00000003ff127819 */ /* 0x000fc80000011600 */
[----:B------:R-:W-:Y:S02]  /*02f0*/  SGXT.U32 R18, R18, 0x4 ;  /* 0x000000041212781a */ /* 0x000fe40000000000 */
[----:B------:R-:W-:Y:S02]  /*0300*/  ISETP.GE.AND P0, PT, R12, 0x40, PT ;  /* 0x000000400c00780c */ /* 0x000fe40003f06270 */
[----:B------:R-:W-:Y:S02]  /*0310*/  LOP3.LUT R13, R13, R18, RZ, 0xfc, !PT ;  /* 0x000000120d0d7212 */ /* 0x000fe400078efcff */
[----:B------:R-:W-:Y:S02]  /*0320*/  SHF.R.U32.HI R3, RZ, 0x1, R0 ;  /* 0x00000001ff037819 */ /* 0x000fe40000011600 */
[----:B------:R-:W-:Y:S01]  /*0330*/  ISETP.LT.AND P0, PT, R13, 0x10, !P0 ;  /* 0x000000100d00780c */ /* 0x000fe20004701270 */
[----:B------:R-:W-:Y:S01]  /*0340*/  IMAD.SHL.U32 R0, R0, 0x10, RZ ;  /* 0x0000001000007824 */ /* 0x000fe200078e00ff */
[----:B------:R-:W-:-:S04]  /*0350*/  LOP3.LUT R3, R3, 0x3c, RZ, 0xc0, !PT ;  /* 0x0000003c03037812 */ /* 0x000fc800078ec0ff */
[----:B------:R-:W-:-:S04]  /*0360*/  LOP3.LUT R0, R0, 0x7f0, RZ, 0xc0, !PT ;  /* 0x000007f000007812 */ /* 0x000fc800078ec0ff */
[----:B------:R-:W-:Y:S01]  /*0370*/  IADD3 R0, R0, UR4, R3 ;  /* 0x0000000400007c10 */ /* 0x000fe2000fffe003 */
[----:B--2---:R-:W-:Y:S01]  /*0380*/  FADD R4, R4, R8 ;  /* 0x0000000804047221 */ /* 0x004fe20000000000 */
[----:B------:R-:W-:Y:S01]  /*0390*/  FADD R5, R5, R9 ;  /* 0x0000000905057221 */ /* 0x000fe20000000000 */
[----:B------:R-:W-:Y:S01]  /*03a0*/  FADD R6, R6, R10 ;  /* 0x0000000a06067221 */ /* 0x000fe20000000000 */
[----:B------:R-:W-:Y:S02]  /*03b0*/  FADD R7, R7, R11 ;  /* 0x0000000b07077221 */ /* 0x000fe40000000000 */
[----:B------:R1:W-:Y:S04]  /*03c0*/  STS [R19], R4 ;  /* 0x0000000413007388 */ /* 0x0003e80000000800 */
[----:B------:R1:W-:Y:S04]  /*03d0*/  STS [R2+0x80], R5 ;  /* 0x0000800502007388 */ /* 0x0003e80000000800 */
[----:B------:R1:W-:Y:S04]  /*03e0*/  STS [R15+0x100], R6 ;  /* 0x000100060f007388 */ /* 0x0003e80000000800 */
[----:B------:R1:W-:Y:S01]  /*03f0*/  STS [R14+0x180], R7 ;  /* 0x000180070e007388 */ /* 0x0003e20000000800 */
[----:B------:R-:W-:Y:S06]  /*0400*/  BAR.SYNC.DEFER_BLOCKING 0x0 ;  /* 0x0000000000007b1d */ /* 0x000fec0000010000 */
[----:B-1----:R-:W-:Y:S05]  /*0410*/  @!P0 EXIT ;  /* 0x000000000000894d */ /* 0x002fea0003800000 */
[----:B------:R-:W-:Y:S01]  /*0420*/  LDS R4, [R0] ;  /* 0x0000000000047984 */ /* 0x000fe20000000800 */
[----:B------:R-:W0:Y:S01]  /*0430*/  LDC.64 R2, c[0x0][0x220] ;  /* 0x00008800ff027b82 */ /* 0x000e220000000a00 */
[----:B------:R-:W-:Y:S02]  /*0440*/  IMAD R13, R13, 0x40, R12 ;  /* 0x000000400d0d7824 */ /* 0x000fe400078e020c */
[----:B------:R-:W-:Y:S04]  /*0450*/  LDS R5, [R0+0x4] ;  /* 0x0000040000057984 */ /* 0x000fe80000000800 */
[----:B------:R-:W-:Y:S04]  /*0460*/  LDS R6, [R0+0x8] ;  /* 0x0000080000067984 */ /* 0x000fe80000000800 */
[----:B------:R-:W1:Y:S01]  /*0470*/  LDS R7, [R0+0xc] ;  /* 0x00000c0000077984 */ /* 0x000e620000000800 */
[----:B0-----:R-:W-:-:S05]  /*0480*/  IMAD.WIDE R2, R13, 0x4, R2 ;  /* 0x000000040d027825 */ /* 0x001fca00078e0202 */
[----:B-1----:R-:W-:Y:S01]  /*0490*/  STG.E.128 desc[UR6][R2.64], R4 ;  /* 0x0000000402007986 */ /* 0x002fe2000c101d06 */
[----:B------:R-:W-:Y:S05]  /*04a0*/  EXIT ;  /* 0x000000000000794d */ /* 0x000fea0003800000 */
.L_x_0:
[----:B------:R-:W-:-:S00]  /*04b0*/  BRA `(.L_x_0) ;  /* 0xfffffffc00fc7947 */ /* 0x000fc0000383ffff */
[----:B------:R-:W-:-:S00]  /*04c0*/  NOP ;  /* 0x0000000000007918 */ /* 0x000fc00000000000 */
        /* <DEDUP_REMOVED lines=11> */
.L_x_1:


//--------------------- .nv.shared.triton_poi_fused_clone_5 --------------------------
	.section	.nv.shared.triton_poi_fused_clone_5,"aw",@nobits
	.sectionflags	@""
	.align	16
	.zero		1024


//--------------------- .nv.constant0.triton_poi_fused_clone_5 --------------------------
	.section	.nv.constant0.triton_poi_fused_clone_5,"a",@progbits
	.sectionflags	@""
	.align	4
.nv.constant0.triton_poi_fused_clone_5:
	.zero		560
